//
// Generated by NVIDIA NVVM Compiler
//
// Compiler Build ID: CL-36424714
// Cuda compilation tools, release 13.0, V13.0.88
// Based on NVVM 20.0.0
//

.version 9.0
.target sm_100
.address_size 64

	// .globl	_Z9laplacianPfS_S_S_S_S_S_
.extern .shared .align 16 .b8 cache[];

.visible .entry _Z9laplacianPfS_S_S_S_S_S_(
	.param .u64 .ptr .align 1 _Z9laplacianPfS_S_S_S_S_S__param_0,
	.param .u64 .ptr .align 1 _Z9laplacianPfS_S_S_S_S_S__param_1,
	.param .u64 .ptr .align 1 _Z9laplacianPfS_S_S_S_S_S__param_2,
	.param .u64 .ptr .align 1 _Z9laplacianPfS_S_S_S_S_S__param_3,
	.param .u64 .ptr .align 1 _Z9laplacianPfS_S_S_S_S_S__param_4,
	.param .u64 .ptr .align 1 _Z9laplacianPfS_S_S_S_S_S__param_5,
	.param .u64 .ptr .align 1 _Z9laplacianPfS_S_S_S_S_S__param_6
)
{
	.reg .pred 	%p<21>;
	.reg .b32 	%r<32>;
	.reg .b32 	%f<42>;
	.reg .b64 	%rd<41>;

	ld.param.u64 	%rd9, [_Z9laplacianPfS_S_S_S_S_S__param_0];
	ld.param.u64 	%rd3, [_Z9laplacianPfS_S_S_S_S_S__param_1];
	ld.param.u64 	%rd4, [_Z9laplacianPfS_S_S_S_S_S__param_2];
	ld.param.u64 	%rd5, [_Z9laplacianPfS_S_S_S_S_S__param_3];
	ld.param.u64 	%rd6, [_Z9laplacianPfS_S_S_S_S_S__param_4];
	ld.param.u64 	%rd8, [_Z9laplacianPfS_S_S_S_S_S__param_6];
	cvta.to.global.u64 	%rd1, %rd9;
	mov.u32 	%r1, %ntid.x;
	mov.u32 	%r2, %nctaid.x;
	mul.lo.s32 	%r3, %r1, %r2;
	mov.u32 	%r4, %ntid.y;
	mov.u32 	%r18, %nctaid.y;
	mul.lo.s32 	%r5, %r4, %r18;
	mov.u32 	%r6, %ctaid.x;
	mov.u32 	%r19, %tid.x;
	mad.lo.s32 	%r7, %r1, %r6, %r19;
	mov.u32 	%r8, %ctaid.y;
	mov.u32 	%r20, %tid.y;
	mad.lo.s32 	%r9, %r4, %r8, %r20;
	mad.lo.s32 	%r10, %r20, %r1, %r19;
	mul.lo.s32 	%r11, %r9, %r3;
	add.s32 	%r12, %r11, %r7;
	mul.wide.s32 	%rd10, %r12, 4;
	add.s64 	%rd2, %rd1, %rd10;
	ld.global.f32 	%f1, [%rd2];
	setp.ne.s32 	%p2, %r7, 0;
	mov.f32 	%f37, 0f00000000;
	mov.f32 	%f38, 0f00000000;
	@%p2 bra 	$L__BB0_3;
	setp.eq.s64 	%p9, %rd3, 0;
	mov.pred 	%p20, 0;
	@%p9 bra 	$L__BB0_7;
	cvt.s64.s32 	%rd14, %r11;
	cvt.s64.s32 	%rd15, %r3;
	add.s64 	%rd16, %rd15, %rd14;
	cvta.to.global.u64 	%rd17, %rd3;
	shl.b64 	%rd18, %rd16, 2;
	add.s64 	%rd19, %rd17, %rd18;
	ld.global.f32 	%f37, [%rd19+-4];
	ld.global.f32 	%f38, [%rd2+4];
	mov.pred 	%p20, -1;
	bra.uni 	$L__BB0_7;
$L__BB0_3:
	add.s32 	%r21, %r3, -1;
	setp.ne.s32 	%p3, %r7, %r21;
	@%p3 bra 	$L__BB0_6;
	setp.eq.s64 	%p6, %rd4, 0;
	mov.pred 	%p20, 0;
	@%p6 bra 	$L__BB0_7;
	ld.global.f32 	%f37, [%rd2+-4];
	cvta.to.global.u64 	%rd11, %rd4;
	mul.wide.s32 	%rd12, %r11, 4;
	add.s64 	%rd13, %rd11, %rd12;
	ld.global.f32 	%f38, [%rd13];
	mov.pred 	%p20, -1;
	bra.uni 	$L__BB0_7;
$L__BB0_6:
	ld.global.f32 	%f37, [%rd2+-4];
	ld.global.f32 	%f38, [%rd2+4];
	mov.pred 	%p20, -1;
$L__BB0_7:
	setp.ne.s32 	%p11, %r9, 0;
	mov.f32 	%f41, 0f00000000;
	@%p11 bra 	$L__BB0_10;
	setp.eq.s64 	%p14, %rd5, 0;
	@%p14 bra 	$L__BB0_16;
	add.s32 	%r25, %r5, -1;
	mad.lo.s32 	%r26, %r25, %r3, %r7;
	cvta.to.global.u64 	%rd29, %rd5;
	mul.wide.s32 	%rd30, %r26, 4;
	add.s64 	%rd31, %rd29, %rd30;
	ld.global.f32 	%f40, [%rd31];
	mul.wide.s32 	%rd32, %r3, 4;
	add.s64 	%rd33, %rd2, %rd32;
	ld.global.f32 	%f39, [%rd33];
	bra.uni 	$L__BB0_14;
$L__BB0_10:
	add.s32 	%r22, %r5, -1;
	setp.ne.s32 	%p12, %r9, %r22;
	@%p12 bra 	$L__BB0_13;
	setp.eq.s64 	%p13, %rd6, 0;
	@%p13 bra 	$L__BB0_16;
	sub.s32 	%r24, %r12, %r3;
	mul.wide.s32 	%rd24, %r24, 4;
	add.s64 	%rd25, %rd1, %rd24;
	ld.global.f32 	%f40, [%rd25];
	cvta.to.global.u64 	%rd26, %rd6;
	mul.wide.s32 	%rd27, %r7, 4;
	add.s64 	%rd28, %rd26, %rd27;
	ld.global.f32 	%f39, [%rd28];
	bra.uni 	$L__BB0_14;
$L__BB0_13:
	sub.s32 	%r23, %r12, %r3;
	mul.wide.s32 	%rd20, %r23, 4;
	add.s64 	%rd21, %rd1, %rd20;
	ld.global.f32 	%f40, [%rd21];
	mul.wide.s32 	%rd22, %r3, 4;
	add.s64 	%rd23, %rd2, %rd22;
	ld.global.f32 	%f39, [%rd23];
$L__BB0_14:
	not.pred 	%p15, %p20;
	@%p15 bra 	$L__BB0_16;
	ld.param.u64 	%rd40, [_Z9laplacianPfS_S_S_S_S_S__param_5];
	add.f32 	%f25, %f37, %f40;
	add.f32 	%f26, %f38, %f25;
	add.f32 	%f27, %f39, %f26;
	mul.f32 	%f28, %f27, 0f3E800000;
	cvta.to.global.u64 	%rd34, %rd40;
	add.s64 	%rd36, %rd34, %rd10;
	st.global.f32 	[%rd36], %f28;
	sub.f32 	%f41, %f28, %f1;
$L__BB0_16:
	mul.f32 	%f29, %f41, %f41;
	shl.b32 	%r27, %r10, 2;
	mov.u32 	%r28, cache;
	add.s32 	%r13, %r28, %r27;
	st.shared.f32 	[%r13], %f29;
	bar.sync 	0;
	mul.lo.s32 	%r31, %r1, %r4;
	setp.lt.u32 	%p16, %r31, 2;
	@%p16 bra 	$L__BB0_20;
$L__BB0_17:
	shr.u32 	%r16, %r31, 1;
	setp.ge.u32 	%p17, %r10, %r16;
	@%p17 bra 	$L__BB0_19;
	shl.b32 	%r29, %r16, 2;
	add.s32 	%r30, %r13, %r29;
	ld.shared.f32 	%f30, [%r30];
	ld.shared.f32 	%f31, [%r13];
	add.f32 	%f32, %f30, %f31;
	st.shared.f32 	[%r13], %f32;
$L__BB0_19:
	bar.sync 	0;
	setp.gt.u32 	%p18, %r31, 3;
	mov.u32 	%r31, %r16;
	@%p18 bra 	$L__BB0_17;
$L__BB0_20:
	mad.lo.s32 	%r17, %r2, %r8, %r6;
	setp.ne.s32 	%p19, %r10, 0;
	@%p19 bra 	$L__BB0_22;
	ld.shared.f32 	%f33, [cache];
	cvta.to.global.u64 	%rd37, %rd8;
	mul.wide.s32 	%rd38, %r17, 4;
	add.s64 	%rd39, %rd37, %rd38;
	st.global.f32 	[%rd39], %f33;
$L__BB0_22:
	ret;

}


// ===== COMPILED SASS (sm_100) =====

	.target	sm_100

	.elftype	@"ET_EXEC"


//--------------------- .note.nv.tkinfo           --------------------------
	.section	.note.nv.tkinfo,"",@"SHT_NOTE"
	.sectionflags	@"SHF_NOTE_NV_TKINFO"
	.tkinfo
        /*0018*/ 	.word	0x00000002
        /*0030*/ 	.string	""
        /*0030*/ 	.string	"ptxas"
        /*0030*/ 	.string	"Cuda compilation tools, release 13.0, V13.0.88"
        /*0030*/ 	.string	"Build cuda_13.0.r13.0/compiler.36424714_0"
        /*0030*/ 	.string	"-arch sm_100 -m 64 "



//--------------------- .note.nv.cuinfo           --------------------------
	.section	.note.nv.cuinfo,"",@"SHT_NOTE"
	.sectionflags	@"SHF_NOTE_NV_CUINFO"
        /*0018*/ 	.short	0x0002
        /*001a*/ 	.short	0x0064
        /*001c*/ 	.short	0x0082
	.zero		2


//--------------------- .nv.info                  --------------------------
	.section	.nv.info,"",@"SHT_CUDA_INFO"
	.align	4


	//----- nvinfo : EIATTR_REGCOUNT
	.align		4
        /*0000*/ 	.byte	0x04, 0x2f
        /*0002*/ 	.short	(.L_1 - .L_0)
	.align		4
.L_0:
        /*0004*/ 	.word	index@(_Z9laplacianPfS_S_S_S_S_S_)
        /*0008*/ 	.word	0x00000015


	//----- nvinfo : EIATTR_FRAME_SIZE
	.align		4
.L_1:
        /*000c*/ 	.byte	0x04, 0x11
        /*000e*/ 	.short	(.L_3 - .L_2)
	.align		4
.L_2:
        /*0010*/ 	.word	index@(_Z9laplacianPfS_S_S_S_S_S_)
        /*0014*/ 	.word	0x00000000


	//----- nvinfo : EIATTR_MIN_STACK_SIZE
	.align		4
.L_3:
        /*0018*/ 	.byte	0x04, 0x12
        /*001a*/ 	.short	(.L_5 - .L_4)
	.align		4
.L_4:
        /*001c*/ 	.word	index@(_Z9laplacianPfS_S_S_S_S_S_)
        /*0020*/ 	.word	0x00000000
.L_5:


//--------------------- .nv.compat                --------------------------
	.section	.nv.compat,"",@"SHT_CUDA_COMPAT_INFO"
	.align	4
        /*0000*/ 	.byte	0x02, 0x09, 0x00, 0x00, 0x02, 0x02, 0x01, 0x00, 0x02, 0x05, 0x05, 0x00, 0x03, 0x07, 0x01, 0x01
        /*0010*/ 	.byte	0x02, 0x03, 0x00, 0x00, 0x02, 0x06, 0x01, 0x00, 0x04, 0x0b, 0x08, 0x00, 0x09, 0x00, 0x00, 0x00
        /*0020*/ 	.byte	0x00, 0x00, 0x00, 0x00


//--------------------- .nv.info._Z9laplacianPfS_S_S_S_S_S_ --------------------------
	.section	.nv.info._Z9laplacianPfS_S_S_S_S_S_,"",@"SHT_CUDA_INFO"
	.sectionflags	@""
	.align	4


	//----- nvinfo : EIATTR_CUDA_API_VERSION
	.align		4
        /*0000*/ 	.byte	0x04, 0x37
        /*0002*/ 	.short	(.L_7 - .L_6)
.L_6:
        /*0004*/ 	.word	0x00000082


	//----- nvinfo : EIATTR_KPARAM_INFO
	.align		4
.L_7:
        /*0008*/ 	.byte	0x04, 0x17
        /*000a*/ 	.short	(.L_9 - .L_8)
.L_8:
        /*000c*/ 	.word	0x00000000
        /*0010*/ 	.short	0x0006
        /*0012*/ 	.short	0x0030
        /*0014*/ 	.byte	0x00, 0xf5, 0x21, 0x00


	//----- nvinfo : EIATTR_KPARAM_INFO
	.align		4
.L_9:
        /*0018*/ 	.byte	0x04, 0x17
        /*001a*/ 	.short	(.L_11 - .L_10)
.L_10:
        /*001c*/ 	.word	0x00000000
        /*0020*/ 	.short	0x0005
        /*0022*/ 	.short	0x0028
        /*0024*/ 	.byte	0x00, 0xf5, 0x21, 0x00


	//----- nvinfo : EIATTR_KPARAM_INFO
	.align		4
.L_11:
        /*0028*/ 	.byte	0x04, 0x17
        /*002a*/ 	.short	(.L_13 - .L_12)
.L_12:
        /*002c*/ 	.word	0x00000000
        /*0030*/ 	.short	0x0004
        /*0032*/ 	.short	0x0020
        /*0034*/ 	.byte	0x00, 0xf5, 0x21, 0x00


	//----- nvinfo : EIATTR_KPARAM_INFO
	.align		4
.L_13:
        /*0038*/ 	.byte	0x04, 0x17
        /*003a*/ 	.short	(.L_15 - .L_14)
.L_14:
        /*003c*/ 	.word	0x00000000
        /*0040*/ 	.short	0x0003
        /*0042*/ 	.short	0x0018
        /*0044*/ 	.byte	0x00, 0xf5, 0x21, 0x00


	//----- nvinfo : EIATTR_KPARAM_INFO
	.align		4
.L_15:
        /*0048*/ 	.byte	0x04, 0x17
        /*004a*/ 	.short	(.L_17 - .L_16)
.L_16:
        /*004c*/ 	.word	0x00000000
        /*0050*/ 	.short	0x0002
        /*0052*/ 	.short	0x0010
        /*0054*/ 	.byte	0x00, 0xf5, 0x21, 0x00


	//----- nvinfo : EIATTR_KPARAM_INFO
	.align		4
.L_17:
        /*0058*/ 	.byte	0x04, 0x17
        /*005a*/ 	.short	(.L_19 - .L_18)
.L_18:
        /*005c*/ 	.word	0x00000000
        /*0060*/ 	.short	0x0001
        /*0062*/ 	.short	0x0008
        /*0064*/ 	.byte	0x00, 0xf5, 0x21, 0x00


	//----- nvinfo : EIATTR_KPARAM_INFO
	.align		4
.L_19:
        /*0068*/ 	.byte	0x04, 0x17
        /*006a*/ 	.short	(.L_21 - .L_20)
.L_20:
        /*006c*/ 	.word	0x00000000
        /*0070*/ 	.short	0x0000
        /*0072*/ 	.short	0x0000
        /*0074*/ 	.byte	0x00, 0xf5, 0x21, 0x00


	//----- nvinfo : EIATTR_SPARSE_MMA_MASK
	.align		4
.L_21:
        /*0078*/ 	.byte	0x03, 0x50
        /*007a*/ 	.short	0x0000


	//----- nvinfo : EIATTR_MAXREG_COUNT
	.align		4
        /*007c*/ 	.byte	0x03, 0x1b
        /*007e*/ 	.short	0x00ff


	//----- nvinfo : EIATTR_NUM_BARRIERS
	.align		4
        /*0080*/ 	.byte	0x02, 0x4c
        /*0082*/ 	.byte	0x01
	.zero		1


	//----- nvinfo : EIATTR_MERCURY_ISA_VERSION
	.align		4
        /*0084*/ 	.byte	0x03, 0x5f
        /*0086*/ 	.short	0x0101


	//----- nvinfo : EIATTR_VRC_CTA_INIT_COUNT
	.align		4
        /*0088*/ 	.byte	0x02, 0x4a
	.zero		1
	.zero		1


	//----- nvinfo : EIATTR_EXIT_INSTR_OFFSETS
	.align		4
        /*008c*/ 	.byte	0x04, 0x1c
        /*008e*/ 	.short	(.L_23 - .L_22)


	//   ....[0]....
.L_22:
        /*0090*/ 	.word	0x00000820


	//   ....[1]....
        /*0094*/ 	.word	0x000008b0


	//----- nvinfo : EIATTR_CRS_STACK_SIZE
	.align		4
.L_23:
        /*0098*/ 	.byte	0x04, 0x1e
        /*009a*/ 	.short	(.L_25 - .L_24)
.L_24:
        /*009c*/ 	.word	0x00000000


	//----- nvinfo : EIATTR_CBANK_PARAM_SIZE
	.align		4
.L_25:
        /*00a0*/ 	.byte	0x03, 0x19
        /*00a2*/ 	.short	0x0038


	//----- nvinfo : EIATTR_PARAM_CBANK
	.align		4
        /*00a4*/ 	.byte	0x04, 0x0a
        /*00a6*/ 	.short	(.L_27 - .L_26)
	.align		4
.L_26:
        /*00a8*/ 	.word	index@(.nv.constant0._Z9laplacianPfS_S_S_S_S_S_)
        /*00ac*/ 	.short	0x0380
        /*00ae*/ 	.short	0x0038


	//----- nvinfo : EIATTR_SW_WAR
	.align		4
.L_27:
        /*00b0*/ 	.byte	0x04, 0x36
        /*00b2*/ 	.short	(.L_29 - .L_28)
.L_28:
        /*00b4*/ 	.word	0x00000008
.L_29:


//--------------------- .nv.callgraph             --------------------------
	.section	.nv.callgraph,"",@"SHT_CUDA_CALLGRAPH"
	.align	4
	.sectionentsize	8
	.align		4
        /*0000*/ 	.word	0x00000000
	.align		4
        /*0004*/ 	.word	0xffffffff
	.align		4
        /*0008*/ 	.word	0x00000000
	.align		4
        /*000c*/ 	.word	0xfffffffe
	.align		4
        /*0010*/ 	.word	0x00000000
	.align		4
        /*0014*/ 	.word	0xfffffffd
	.align		4
        /*0018*/ 	.word	0x00000000
	.align		4
        /*001c*/ 	.word	0xfffffffc


//--------------------- .text._Z9laplacianPfS_S_S_S_S_S_ --------------------------
	.section	.text._Z9laplacianPfS_S_S_S_S_S_,"ax",@progbits
	.align	128
        .global         _Z9laplacianPfS_S_S_S_S_S_
        .type           _Z9laplacianPfS_S_S_S_S_S_,@function
        .size           _Z9laplacianPfS_S_S_S_S_S_,(.L_x_15 - _Z9laplacianPfS_S_S_S_S_S_)
        .other          _Z9laplacianPfS_S_S_S_S_S_,@"STO_CUDA_ENTRY STV_DEFAULT"
_Z9laplacianPfS_S_S_S_S_S_:
.text._Z9laplacianPfS_S_S_S_S_S_:
[----:B------:R-:W-:Y:S01]  /*0000*/  LDC R1, c[0x0][0x37c] ;  /* 0x0000df00ff017b82 */ /* 0x000fe20000000800 */
[----:B------:R-:W0:Y:S01]  /*0010*/  S2R R11, SR_TID.Y ;  /* 0x00000000000b7919 */ /* 0x000e220000002200 */
[----:B------:R-:W1:Y:S06]  /*0020*/  LDCU UR6, c[0x0][0x360] ;  /* 0x00006c00ff0677ac */ /* 0x000e6c0008000800 */
[----:B------:R-:W1:Y:S01]  /*0030*/  LDC R6, c[0x0][0x370] ;  /* 0x0000dc00ff067b82 */ /* 0x000e620000000800 */
[----:B------:R-:W0:Y:S01]  /*0040*/  S2R R0, SR_CTAID.Y ;  /* 0x0000000000007919 */ /* 0x000e220000002600 */
[----:B------:R-:W0:Y:S01]  /*0050*/  LDCU UR7, c[0x0][0x364] ;  /* 0x00006c80ff0777ac */ /* 0x000e220008000800 */
[----:B------:R-:W2:Y:S01]  /*0060*/  S2R R7, SR_CTAID.X ;  /* 0x0000000000077919 */ /* 0x000ea20000002500 */
[----:B------:R-:W3:Y:S04]  /*0070*/  LDCU.64 UR8, c[0x0][0x358] ;  /* 0x00006b00ff0877ac */ /* 0x000ee80008000a00 */
[----:B------:R-:W4:Y:S01]  /*0080*/  LDC.64 R2, c[0x0][0x380] ;  /* 0x0000e000ff027b82 */ /* 0x000f220000000a00 */
[----:B------:R-:W2:Y:S01]  /*0090*/  S2R R10, SR_TID.X ;  /* 0x00000000000a7919 */ /* 0x000ea20000002100 */
[----:B-1----:R-:W-:-:S02]  /*00a0*/  IMAD R15, R6, UR6, RZ ;  /* 0x00000006060f7c24 */ /* 0x002fc4000f8e02ff */
[----:B0-----:R-:W-:-:S04]  /*00b0*/  IMAD R18, R0, UR7, R11 ;  /* 0x0000000700127c24 */ /* 0x001fc8000f8e020b */
[----:B------:R-:W-:Y:S02]  /*00c0*/  IMAD R17, R15, R18, RZ ;  /* 0x000000120f117224 */ /* 0x000fe400078e02ff */
[----:B--2---:R-:W-:-:S05]  /*00d0*/  IMAD R14, R7, UR6, R10 ;  /* 0x00000006070e7c24 */ /* 0x004fca000f8e020a */
[----:B------:R-:W-:-:S05]  /*00e0*/  IADD3 R9, PT, PT, R14, R17, RZ ;  /* 0x000000110e097210 */ /* 0x000fca0007ffe0ff */
[----:B----4-:R-:W-:-:S05]  /*00f0*/  IMAD.WIDE R4, R9, 0x4, R2 ;  /* 0x0000000409047825 */ /* 0x010fca00078e0202 */
[----:B---3--:R0:W5:Y:S01]  /*0100*/  LDG.E R8, desc[UR8][R4.64] ;  /* 0x0000000804087981 */ /* 0x008162000c1e1900 */
[----:B------:R-:W1:Y:S01]  /*0110*/  LDCU UR4, c[0x0][0x374] ;  /* 0x00006e80ff0477ac */ /* 0x000e620008000800 */
[----:B------:R-:W-:Y:S01]  /*0120*/  ISETP.NE.AND P0, PT, R14, RZ, PT ;  /* 0x000000ff0e00720c */ /* 0x000fe20003f05270 */
[----:B------:R-:W-:Y:S01]  /*0130*/  IMAD R10, R11, UR6, R10 ;  /* 0x000000060b0a7c24 */ /* 0x000fe2000f8e020a */
[----:B------:R-:W-:Y:S01]  /*0140*/  BSSY.RECONVERGENT B0, `(.L_x_0) ;  /* 0x0000024000007945 */ /* 0x000fe20003800200 */
[----:B------:R-:W-:Y:S01]  /*0150*/  HFMA2 R11, -RZ, RZ, 0, 0 ;  /* 0x00000000ff0b7431 */ /* 0x000fe200000001ff */
[----:B------:R-:W-:Y:S01]  /*0160*/  MOV R12, RZ ;  /* 0x000000ff000c7202 */ /* 0x000fe20000000f00 */
[----:B-1----:R-:W-:-:S08]  /*0170*/  UIMAD UR4, UR7, UR4, URZ ;  /* 0x00000004070472a4 */ /* 0x002fd0000f8e02ff */
[----:B0-----:R-:W-:Y:S05]  /*0180*/  @P0 BRA `(.L_x_1) ;  /* 0x0000000000380947 */ /* 0x001fea0003800000 */
[----:B------:R-:W0:Y:S01]  /*0190*/  LDCU.64 UR10, c[0x0][0x388] ;  /* 0x00007100ff0a77ac */ /* 0x000e220008000a00 */
[----:B------:R-:W-:Y:S01]  /*01a0*/  PLOP3.LUT P0, PT, PT, PT, PT, 0x8, 0x80 ;  /* 0x000000000080781c */ /* 0x000fe20003f0e170 */
[----:B0-----:R-:W-:-:S04]  /*01b0*/  UISETP.NE.U32.AND UP0, UPT, UR10, URZ, UPT ;  /* 0x000000ff0a00728c */ /* 0x001fc8000bf05070 */
[----:B------:R-:W-:-:S09]  /*01c0*/  UISETP.NE.AND.EX UP0, UPT, UR11, URZ, UPT, UP0 ;  /* 0x000000ff0b00728c */ /* 0x000fd2000bf05300 */
[----:B------:R-:W-:Y:S05]  /*01d0*/  BRA.U !UP0, `(.L_x_2) ;  /* 0x0000000108687547 */ /* 0x000fea000b800000 */
[----:B------:R-:W-:Y:S02]  /*01e0*/  SHF.R.S32.HI R12, RZ, 0x1f, R15 ;  /* 0x0000001fff0c7819 */ /* 0x000fe4000001140f */
[----:B------:R-:W-:-:S04]  /*01f0*/  IADD3 R11, P0, PT, R15, R17, RZ ;  /* 0x000000110f0b7210 */ /* 0x000fc80007f1e0ff */
[----:B------:R-:W-:Y:S02]  /*0200*/  LEA.HI.X.SX32 R12, R17, R12, 0x1, P0 ;  /* 0x0000000c110c7211 */ /* 0x000fe400000f0eff */
[----:B------:R-:W-:-:S04]  /*0210*/  LEA R16, P0, R11, UR10, 0x2 ;  /* 0x0000000a0b107c11 */ /* 0x000fc8000f8010ff */
[----:B------:R-:W-:Y:S02]  /*0220*/  LEA.HI.X R17, R11, UR11, R12, 0x2, P0 ;  /* 0x0000000b0b117c11 */ /* 0x000fe400080f140c */
[----:B------:R2:W5:Y:S04]  /*0230*/  LDG.E R12, desc[UR8][R4.64+0x4] ;  /* 0x00000408040c7981 */ /* 0x000568000c1e1900 */
[----:B------:R2:W5:Y:S01]  /*0240*/  LDG.E R11, desc[UR8][R16.64+-0x4] ;  /* 0xfffffc08100b7981 */ /* 0x000562000c1e1900 */
[----:B------:R-:W-:Y:S01]  /*0250*/  PLOP3.LUT P0, PT, PT, PT, PT, 0x80, 0x8 ;  /* 0x000000000008781c */ /* 0x000fe20003f0f070 */
[----:B------:R-:W-:-:S12]  /*0260*/  BRA `(.L_x_2) ;  /* 0x0000000000447947 */ /* 0x000fd80003800000 */
.L_x_1:
[----:B------:R-:W-:-:S04]  /*0270*/  IADD3 R13, PT, PT, R15, -0x1, RZ ;  /* 0xffffffff0f0d7810 */ /* 0x000fc80007ffe0ff */
[----:B------:R-:W-:-:S13]  /*0280*/  ISETP.NE.AND P0, PT, R14, R13, PT ;  /* 0x0000000d0e00720c */ /* 0x000fda0003f05270 */
[----:B------:R-:W-:Y:S05]  /*0290*/  @P0 BRA `(.L_x_3) ;  /* 0x00000000002c0947 */ /* 0x000fea0003800000 */
[----:B------:R-:W0:Y:S01]  /*02a0*/  LDCU.64 UR10, c[0x0][0x390] ;  /* 0x00007200ff0a77ac */ /* 0x000e220008000a00 */
[----:B------:R-:W-:Y:S01]  /*02b0*/  PLOP3.LUT P0, PT, PT, PT, PT, 0x8, 0x80 ;  /* 0x000000000080781c */ /* 0x000fe20003f0e170 */
[----:B0-----:R-:W-:-:S04]  /*02c0*/  UISETP.NE.U32.AND UP0, UPT, UR10, URZ, UPT ;  /* 0x000000ff0a00728c */ /* 0x001fc8000bf05070 */
[----:B------:R-:W-:-:S09]  /*02d0*/  UISETP.NE.AND.EX UP0, UPT, UR11, URZ, UPT, UP0 ;  /* 0x000000ff0b00728c */ /* 0x000fd2000bf05300 */
[----:B------:R-:W-:Y:S05]  /*02e0*/  BRA.U !UP0, `(.L_x_2) ;  /* 0x0000000108247547 */ /* 0x000fea000b800000 */
[----:B------:R-:W0:Y:S01]  /*02f0*/  LDC.64 R12, c[0x0][0x390] ;  /* 0x0000e400ff0c7b82 */ /* 0x000e220000000a00 */
[----:B------:R1:W5:Y:S01]  /*0300*/  LDG.E R11, desc[UR8][R4.64+-0x4] ;  /* 0xfffffc08040b7981 */ /* 0x000362000c1e1900 */
[----:B0-----:R-:W-:-:S06]  /*0310*/  IMAD.WIDE R12, R17, 0x4, R12 ;  /* 0x00000004110c7825 */ /* 0x001fcc00078e020c */
[----:B------:R1:W5:Y:S01]  /*0320*/  LDG.E R12, desc[UR8][R12.64] ;  /* 0x000000080c0c7981 */ /* 0x000362000c1e1900 */
[----:B------:R-:W-:Y:S01]  /*0330*/  PLOP3.LUT P0, PT, PT, PT, PT, 0x80, 0x8 ;  /* 0x000000000008781c */ /* 0x000fe20003f0f070 */
[----:B------:R-:W-:-:S12]  /*0340*/  BRA `(.L_x_2) ;  /* 0x00000000000c7947 */ /* 0x000fd80003800000 */
.L_x_3:
[----:B------:R0:W5:Y:S04]  /*0350*/  LDG.E R11, desc[UR8][R4.64+-0x4] ;  /* 0xfffffc08040b7981 */ /* 0x000168000c1e1900 */
[----:B------:R0:W5:Y:S01]  /*0360*/  LDG.E R12, desc[UR8][R4.64+0x4] ;  /* 0x00000408040c7981 */ /* 0x000162000c1e1900 */
[----:B------:R-:W-:-:S13]  /*0370*/  PLOP3.LUT P0, PT, PT, PT, PT, 0x80, 0x8 ;  /* 0x000000000008781c */ /* 0x000fda0003f0f070 */
.L_x_2:
[----:B------:R-:W-:Y:S05]  /*0380*/  BSYNC.RECONVERGENT B0 ;  /* 0x0000000000007941 */ /* 0x000fea0003800200 */
.L_x_0:
[----:B------:R-:W-:Y:S01]  /*0390*/  ISETP.NE.AND P1, PT, R18, RZ, PT ;  /* 0x000000ff1200720c */ /* 0x000fe20003f25270 */
[----:B------:R-:W-:Y:S04]  /*03a0*/  BSSY.RECONVERGENT B0, `(.L_x_4) ;  /* 0x0000030000007945 */ /* 0x000fe80003800200 */
[----:B------:R-:W-:Y:S01]  /*03b0*/  BSSY.RELIABLE B1, `(.L_x_5) ;  /* 0x0000022000017945 */ /* 0x000fe20003800100 */
[----:B-1----:R-:W-:-:S07]  /*03c0*/  IMAD.MOV.U32 R13, RZ, RZ, RZ ;  /* 0x000000ffff0d7224 */ /* 0x002fce00078e00ff */
[----:B------:R-:W-:Y:S05]  /*03d0*/  @P1 BRA `(.L_x_6) ;  /* 0x0000000000301947 */ /* 0x000fea0003800000 */
[----:B------:R-:W1:Y:S02]  /*03e0*/  LDCU.64 UR10, c[0x0][0x398] ;  /* 0x00007300ff0a77ac */ /* 0x000e640008000a00 */
[----:B-1----:R-:W-:-:S04]  /*03f0*/  UISETP.NE.U32.AND UP0, UPT, UR10, URZ, UPT ;  /* 0x000000ff0a00728c */ /* 0x002fc8000bf05070 */
[----:B------:R-:W-:-:S09]  /*0400*/  UISETP.NE.AND.EX UP0, UPT, UR11, URZ, UPT, UP0 ;  /* 0x000000ff0b00728c */ /* 0x000fd2000bf05300 */
[----:B------:R-:W-:Y:S05]  /*0410*/  BRA.U !UP0, `(.L_x_7) ;  /* 0x0000000108947547 */ /* 0x000fea000b800000 */
[----:B------:R-:W1:Y:S01]  /*0420*/  LDC.64 R2, c[0x0][0x398] ;  /* 0x0000e600ff027b82 */ /* 0x000e620000000a00 */
[----:B------:R-:W-:Y:S01]  /*0430*/  UIADD3 UR5, UPT, UPT, UR4, -0x1, URZ ;  /* 0xffffffff04057890 */ /* 0x000fe2000fffe0ff */
[----:B0-2---:R-:W-:-:S05]  /*0440*/  IMAD.WIDE R4, R15, 0x4, R4 ;  /* 0x000000040f047825 */ /* 0x005fca00078e0204 */
[----:B------:R-:W-:Y:S01]  /*0450*/  IMAD R17, R15, UR5, R14 ;  /* 0x000000050f117c24 */ /* 0x000fe2000f8e020e */
[----:B------:R2:W5:Y:S03]  /*0460*/  LDG.E R4, desc[UR8][R4.64] ;  /* 0x0000000804047981 */ /* 0x000566000c1e1900 */
[----:B-1----:R-:W-:-:S05]  /*0470*/  IMAD.WIDE R2, R17, 0x4, R2 ;  /* 0x0000000411027825 */ /* 0x002fca00078e0202 */
[----:B------:R2:W5:Y:S01]  /*0480*/  LDG.E R14, desc[UR8][R2.64] ;  /* 0x00000008020e7981 */ /* 0x000562000c1e1900 */
[----:B------:R-:W-:Y:S05]  /*0490*/  BRA `(.L_x_8) ;  /* 0x00000000004c7947 */ /* 0x000fea0003800000 */
.L_x_6:
[----:B------:R-:W-:-:S06]  /*04a0*/  UIADD3 UR5, UPT, UPT, UR4, -0x1, URZ ;  /* 0xffffffff04057890 */ /* 0x000fcc000fffe0ff */
[----:B------:R-:W-:-:S13]  /*04b0*/  ISETP.NE.AND P1, PT, R18, UR5, PT ;  /* 0x0000000512007c0c */ /* 0x000fda000bf25270 */
[----:B------:R-:W-:Y:S05]  /*04c0*/  @P1 BRA `(.L_x_9) ;  /* 0x00000000002c1947 */ /* 0x000fea0003800000 */
[----:B------:R-:W1:Y:S02]  /*04d0*/  LDCU.64 UR10, c[0x0][0x3a0] ;  /* 0x00007400ff0a77ac */ /* 0x000e640008000a00 */
[----:B-1----:R-:W-:-:S04]  /*04e0*/  UISETP.NE.U32.AND UP0, UPT, UR10, URZ, UPT ;  /* 0x000000ff0a00728c */ /* 0x002fc8000bf05070 */
[----:B------:R-:W-:-:S09]  /*04f0*/  UISETP.NE.AND.EX UP0, UPT, UR11, URZ, UPT, UP0 ;  /* 0x000000ff0b00728c */ /* 0x000fd2000bf05300 */
[----:B------:R-:W-:Y:S05]  /*0500*/  BRA.U !UP0, `(.L_x_10) ;  /* 0x0000000108607547 */ /* 0x000fea000b800000 */
[----:B0-2---:R-:W0:Y:S01]  /*0510*/  LDC.64 R4, c[0x0][0x3a0] ;  /* 0x0000e800ff047b82 */ /* 0x005e220000000a00 */
[----:B------:R-:W-:-:S05]  /*0520*/  IADD3 R15, PT, PT, -R15, R9, RZ ;  /* 0x000000090f0f7210 */ /* 0x000fca0007ffe1ff */
[----:B------:R-:W-:-:S04]  /*0530*/  IMAD.WIDE R2, R15, 0x4, R2 ;  /* 0x000000040f027825 */ /* 0x000fc800078e0202 */
[----:B0-----:R-:W-:Y:S02]  /*0540*/  IMAD.WIDE R4, R14, 0x4, R4 ;  /* 0x000000040e047825 */ /* 0x001fe400078e0204 */
[----:B------:R1:W5:Y:S04]  /*0550*/  LDG.E R14, desc[UR8][R2.64] ;  /* 0x00000008020e7981 */ /* 0x000368000c1e1900 */
[----:B------:R1:W5:Y:S01]  /*0560*/  LDG.E R4, desc[UR8][R4.64] ;  /* 0x0000000804047981 */ /* 0x000362000c1e1900 */
[----:B------:R-:W-:Y:S05]  /*0570*/  BRA `(.L_x_8) ;  /* 0x0000000000147947 */ /* 0x000fea0003800000 */
.L_x_9:
[C---:B--2---:R-:W-:Y:S01]  /*0580*/  IADD3 R17, PT, PT, -R15.reuse, R9, RZ ;  /* 0x000000090f117210 */ /* 0x044fe20007ffe1ff */
[----:B0-----:R-:W-:-:S04]  /*0590*/  IMAD.WIDE R4, R15, 0x4, R4 ;  /* 0x000000040f047825 */ /* 0x001fc800078e0204 */
[----:B------:R-:W-:Y:S02]  /*05a0*/  IMAD.WIDE R2, R17, 0x4, R2 ;  /* 0x0000000411027825 */ /* 0x000fe400078e0202 */
[----:B------:R0:W5:Y:S04]  /*05b0*/  LDG.E R4, desc[UR8][R4.64] ;  /* 0x0000000804047981 */ /* 0x000168000c1e1900 */
[----:B------:R0:W5:Y:S02]  /*05c0*/  LDG.E R14, desc[UR8][R2.64] ;  /* 0x00000008020e7981 */ /* 0x000164000c1e1900 */
.L_x_8:
[----:B------:R-:W-:Y:S05]  /*05d0*/  BSYNC.RELIABLE B1 ;  /* 0x0000000000017941 */ /* 0x000fea0003800100 */
.L_x_5:
[----:B012---:R-:W0:Y:S01]  /*05e0*/  @P0 LDC.64 R2, c[0x0][0x3a8] ;  /* 0x0000ea00ff020b82 */ /* 0x007e220000000a00 */
[----:B-----5:R-:W-:-:S04]  /*05f0*/  @P0 FADD R11, R14, R11 ;  /* 0x0000000b0e0b0221 */ /* 0x020fc80000000000 */
[----:B------:R-:W-:-:S04]  /*0600*/  @P0 FADD R11, R11, R12 ;  /* 0x0000000c0b0b0221 */ /* 0x000fc80000000000 */
[----:B------:R-:W-:-:S04]  /*0610*/  @P0 FADD R4, R11, R4 ;  /* 0x000000040b040221 */ /* 0x000fc80000000000 */
[----:B------:R-:W-:-:S04]  /*0620*/  @P0 FMUL R5, R4, 0.25 ;  /* 0x3e80000004050820 */ /* 0x000fc80000400000 */
[----:B------:R-:W-:Y:S01]  /*0630*/  @P0 FADD R13, -R8, R5 ;  /* 0x00000005080d0221 */ /* 0x000fe20000000100 */
[----:B0-----:R-:W-:-:S05]  /*0640*/  @P0 IMAD.WIDE R2, R9, 0x4, R2 ;  /* 0x0000000409020825 */ /* 0x001fca00078e0202 */
[----:B------:R1:W-:Y:S01]  /*0650*/  @P0 STG.E desc[UR8][R2.64], R5 ;  /* 0x0000000502000986 */ /* 0x0003e2000c101908 */
[----:B------:R-:W-:Y:S05]  /*0660*/  BRA `(.L_x_11) ;  /* 0x00000000000c7947 */ /* 0x000fea0003800000 */
.L_x_7:
[----:B------:R-:W-:Y:S05]  /*0670*/  BREAK.RELIABLE B1 ;  /* 0x0000000000017942 */ /* 0x000fea0003800100 */
[----:B------:R-:W-:Y:S05]  /*0680*/  BRA `(.L_x_11) ;  /* 0x0000000000047947 */ /* 0x000fea0003800000 */
.L_x_10:
[----:B------:R-:W-:Y:S05]  /*0690*/  BREAK.RELIABLE B1 ;  /* 0x0000000000017942 */ /* 0x000fea0003800100 */
.L_x_11:
[----:B------:R-:W-:Y:S05]  /*06a0*/  BSYNC.RECONVERGENT B0 ;  /* 0x0000000000007941 */ /* 0x000fea0003800200 */
.L_x_4:
[----:B------:R-:W3:Y:S01]  /*06b0*/  S2UR UR5, SR_CgaCtaId ;  /* 0x00000000000579c3 */ /* 0x000ee20000008800 */
[----:B------:R-:W-:Y:S01]  /*06c0*/  UMOV UR4, 0x400 ;  /* 0x0000040000047882 */ /* 0x000fe20000000000 */
[----:B------:R-:W-:Y:S01]  /*06d0*/  FMUL R13, R13, R13 ;  /* 0x0000000d0d0d7220 */ /* 0x000fe20000400000 */
[----:B------:R-:W-:Y:S01]  /*06e0*/  ISETP.NE.AND P0, PT, R10, RZ, PT ;  /* 0x000000ff0a00720c */ /* 0x000fe20003f05270 */
[----:B---3--:R-:W-:Y:S02]  /*06f0*/  ULEA UR4, UR5, UR4, 0x18 ;  /* 0x0000000405047291 */ /* 0x008fe4000f8ec0ff */
[----:B------:R-:W-:-:S04]  /*0700*/  UIMAD UR5, UR6, UR7, URZ ;  /* 0x00000007060572a4 */ /* 0x000fc8000f8e02ff */
[----:B-1----:R-:W-:Y:S01]  /*0710*/  LEA R2, R10, UR4, 0x2 ;  /* 0x000000040a027c11 */ /* 0x002fe2000f8e10ff */
[----:B------:R-:W-:-:S04]  /*0720*/  UISETP.GE.U32.AND UP0, UPT, UR5, 0x2, UPT ;  /* 0x000000020500788c */ /* 0x000fc8000bf06070 */
[----:B------:R1:W-:Y:S01]  /*0730*/  STS [R2], R13 ;  /* 0x0000000d02007388 */ /* 0x0003e20000000800 */
[----:B------:R-:W-:Y:S06]  /*0740*/  BAR.SYNC.DEFER_BLOCKING 0x0 ;  /* 0x0000000000007b1d */ /* 0x000fec0000010000 */
[----:B------:R-:W-:Y:S05]  /*0750*/  BRA.U !UP0, `(.L_x_12) ;  /* 0x0000000108307547 */ /* 0x000fea000b800000 */
[----:B------:R-:W-:-:S07]  /*0760*/  IMAD.U32 R3, RZ, RZ, UR5 ;  /* 0x00000005ff037e24 */ /* 0x000fce000f8e00ff */
.L_x_13:
[----:B------:R-:W-:-:S04]  /*0770*/  SHF.R.U32.HI R9, RZ, 0x1, R3 ;  /* 0x00000001ff097819 */ /* 0x000fc80000011603 */
[----:B------:R-:W-:-:S13]  /*0780*/  ISETP.GE.U32.AND P1, PT, R10, R9, PT ;  /* 0x000000090a00720c */ /* 0x000fda0003f26070 */
[----:B0-2---:R-:W-:Y:S01]  /*0790*/  @!P1 LEA R4, R9, R2, 0x2 ;  /* 0x0000000209049211 */ /* 0x005fe200078e10ff */
[----:B------:R-:W-:Y:S05]  /*07a0*/  @!P1 LDS R5, [R2] ;  /* 0x0000000002059984 */ /* 0x000fea0000000800 */
[----:B------:R-:W0:Y:S02]  /*07b0*/  @!P1 LDS R4, [R4] ;  /* 0x0000000004049984 */ /* 0x000e240000000800 */
[----:B0-----:R-:W-:-:S05]  /*07c0*/  @!P1 FADD R5, R4, R5 ;  /* 0x0000000504059221 */ /* 0x001fca0000000000 */
[----:B------:R3:W-:Y:S01]  /*07d0*/  @!P1 STS [R2], R5 ;  /* 0x0000000502009388 */ /* 0x0007e20000000800 */
[----:B------:R-:W-:Y:S01]  /*07e0*/  BAR.SYNC.DEFER_BLOCKING 0x0 ;  /* 0x0000000000007b1d */ /* 0x000fe20000010000 */
[----:B------:R-:W-:Y:S02]  /*07f0*/  ISETP.GT.U32.AND P1, PT, R3, 0x3, PT ;  /* 0x000000030300780c */ /* 0x000fe40003f24070 */
[----:B------:R-:W-:-:S11]  /*0800*/  MOV R3, R9 ;  /* 0x0000000900037202 */ /* 0x000fd60000000f00 */
[----:B---3--:R-:W-:Y:S05]  /*0810*/  @P1 BRA `(.L_x_13) ;  /* 0xfffffffc00d41947 */ /* 0x008fea000383ffff */
.L_x_12:
[----:B------:R-:W-:Y:S05]  /*0820*/  @P0 EXIT ;  /* 0x000000000000094d */ /* 0x000fea0003800000 */
[----:B------:R-:W3:Y:S01]  /*0830*/  S2UR UR5, SR_CgaCtaId ;  /* 0x00000000000579c3 */ /* 0x000ee20000008800 */
[----:B------:R-:W-:Y:S01]  /*0840*/  UMOV UR4, 0x400 ;  /* 0x0000040000047882 */ /* 0x000fe20000000000 */
[----:B------:R-:W-:-:S06]  /*0850*/  IMAD R7, R6, R0, R7 ;  /* 0x0000000006077224 */ /* 0x000fcc00078e0207 */
[----:B-1----:R-:W1:Y:S01]  /*0860*/  LDC.64 R2, c[0x0][0x3b0] ;  /* 0x0000ec00ff027b82 */ /* 0x002e620000000a00 */
[----:B---3--:R-:W-:Y:S01]  /*0870*/  ULEA UR4, UR5, UR4, 0x18 ;  /* 0x0000000405047291 */ /* 0x008fe2000f8ec0ff */
[----:B-1----:R-:W-:-:S08]  /*0880*/  IMAD.WIDE R2, R7, 0x4, R2 ;  /* 0x0000000407027825 */ /* 0x002fd000078e0202 */
[----:B0-2---:R-:W0:Y:S04]  /*0890*/  LDS R5, [UR4] ;  /* 0x00000004ff057984 */ /* 0x005e280008000800 */
[----:B0-----:R-:W-:Y:S01]  /*08a0*/  STG.E desc[UR8][R2.64], R5 ;  /* 0x0000000502007986 */ /* 0x001fe2000c101908 */
[----:B------:R-:W-:Y:S05]  /*08b0*/  EXIT ;  /* 0x000000000000794d */ /* 0x000fea0003800000 */
.L_x_14:
[----:B------:R-:W-:-:S00]  /*08c0*/  BRA `(.L_x_14) ;  /* 0xfffffffc00fc7947 */ /* 0x000fc0000383ffff */
[----:B------:R-:W-:-:S00]  /*08d0*/  NOP ;  /* 0x0000000000007918 */ /* 0x000fc00000000000 */
        /* <DEDUP_REMOVED lines=10> */
.L_x_15:


//--------------------- .nv.shared._Z9laplacianPfS_S_S_S_S_S_ --------------------------
	.section	.nv.shared._Z9laplacianPfS_S_S_S_S_S_,"aw",@nobits
	.sectionflags	@""
	.align	16
	.zero		1024


//--------------------- .nv.shared.reserved.0     --------------------------
	.section	.nv.shared.reserved.0,"aw",@nobits
	.weak		__nv_reservedSMEM_offset_0_alias
	.size		__nv_reservedSMEM_offset_0_alias, 0, 64
	.other		__nv_reservedSMEM_offset_0_alias,@"STO_CUDA_RESERVED_SHARED STV_DEFAULT"
__nv_reservedSMEM_offset_0_alias:
	.zero		0
	.zero		64


//--------------------- .nv.constant0._Z9laplacianPfS_S_S_S_S_S_ --------------------------
	.section	.nv.constant0._Z9laplacianPfS_S_S_S_S_S_,"a",@progbits
	.sectionflags	@""
	.align	4
.nv.constant0._Z9laplacianPfS_S_S_S_S_S_:
	.zero		952


//--------------------- SYMBOLS --------------------------

	.type		.nv.reservedSmem.offset0,@object
	.size		.nv.reservedSmem.offset0,0x4
	.type		.nv.reservedSmem.cap,@object
	.size		.nv.reservedSmem.cap,0x4
